//
// Generated by NVIDIA NVVM Compiler
//
// Compiler Build ID: CL-36424714
// Cuda compilation tools, release 13.0, V13.0.88
// Based on NVVM 20.0.0
//

.version 9.0
.target sm_100
.address_size 64

	// .globl	_Z6kernelyiPf
.extern .func  (.param .b32 func_retval0) vprintf
(
	.param .b64 vprintf_param_0,
	.param .b64 vprintf_param_1
)
;
.global .align 1 .b8 $str[20] = {40, 37, 46, 50, 102, 44, 32, 37, 46, 50, 102, 44, 32, 37, 46, 50, 102, 41, 10};
.global .align 1 .b8 $str$1[2] = {10};

.visible .entry _Z6kernelyiPf(
	.param .u64 _Z6kernelyiPf_param_0,
	.param .u32 _Z6kernelyiPf_param_1,
	.param .u64 .ptr .align 1 _Z6kernelyiPf_param_2
)
{
	.local .align 8 .b8 	__local_depot0[24];
	.reg .b64 	%SP;
	.reg .b64 	%SPL;
	.reg .pred 	%p<25>;
	.reg .b32 	%r<69>;
	.reg .b32 	%f<92>;
	.reg .b64 	%rd<55>;
	.reg .b64 	%fd<61>;

	mov.u64 	%SPL, __local_depot0;
	cvta.local.u64 	%SP, %SPL;
	ld.param.u64 	%rd3, [_Z6kernelyiPf_param_0];
	ld.param.u32 	%r17, [_Z6kernelyiPf_param_1];
	ld.param.u64 	%rd4, [_Z6kernelyiPf_param_2];
	cvta.to.global.u64 	%rd5, %rd4;
	add.u64 	%rd6, %SP, 0;
	add.u64 	%rd1, %SPL, 0;
	mov.u32 	%r1, %ntid.x;
	mov.u32 	%r2, %tid.x;
	add.s32 	%r18, %r17, -1;
	cvt.rn.f32.s32 	%f1, %r18;
	and.b32  	%r3, %r1, 7;
	setp.lt.u32 	%p1, %r1, 8;
	mul.wide.u32 	%rd7, %r2, 4;
	add.s64 	%rd2, %rd5, %rd7;
	mov.b32 	%r67, 0;
	@%p1 bra 	$L__BB0_19;
	and.b32  	%r67, %r1, 2040;
	neg.s32 	%r64, %r2;
	mov.b32 	%r65, 0;
	mov.u64 	%rd8, $str;
$L__BB0_2:
	.pragma "nounroll";
	setp.ne.s32 	%p2, %r64, 0;
	@%p2 bra 	$L__BB0_4;
	ld.global.f32 	%f2, [%rd2];
	fma.rn.f32 	%f3, %f2, %f1, 0f3F000000;
	tex.1d.v4.f32.f32 	{%f4, %f5, %f6, %f7}, [%rd3, {%f3}];
	cvt.f64.f32 	%fd1, %f2;
	cvt.f64.f32 	%fd2, %f3;
	add.f64 	%fd3, %fd2, 0dBFE0000000000000;
	cvt.f64.f32 	%fd4, %f4;
	st.local.f64 	[%rd1], %fd1;
	st.local.f64 	[%rd1+8], %fd3;
	st.local.f64 	[%rd1+16], %fd4;
	cvta.global.u64 	%rd9, %rd8;
	{ // callseq 0, 0
	.param .b64 param0;
	st.param.b64 	[param0], %rd9;
	.param .b64 param1;
	st.param.b64 	[param1], %rd6;
	.param .b32 retval0;
	call.uni (retval0), 
	vprintf, 
	(
	param0, 
	param1
	);
	ld.param.b32 	%r20, [retval0];
	} // callseq 0
$L__BB0_4:
	bar.sync 	0;
	add.s32 	%r22, %r65, 1;
	setp.ne.s32 	%p3, %r2, %r22;
	@%p3 bra 	$L__BB0_6;
	ld.global.f32 	%f8, [%rd2];
	fma.rn.f32 	%f9, %f8, %f1, 0f3F000000;
	tex.1d.v4.f32.f32 	{%f10, %f11, %f12, %f13}, [%rd3, {%f9}];
	cvt.f64.f32 	%fd5, %f8;
	cvt.f64.f32 	%fd6, %f9;
	add.f64 	%fd7, %fd6, 0dBFE0000000000000;
	cvt.f64.f32 	%fd8, %f10;
	st.local.f64 	[%rd1], %fd5;
	st.local.f64 	[%rd1+8], %fd7;
	st.local.f64 	[%rd1+16], %fd8;
	cvta.global.u64 	%rd12, %rd8;
	{ // callseq 1, 0
	.param .b64 param0;
	st.param.b64 	[param0], %rd12;
	.param .b64 param1;
	st.param.b64 	[param1], %rd6;
	.param .b32 retval0;
	call.uni (retval0), 
	vprintf, 
	(
	param0, 
	param1
	);
	ld.param.b32 	%r23, [retval0];
	} // callseq 1
$L__BB0_6:
	bar.sync 	0;
	add.s32 	%r25, %r65, 2;
	setp.ne.s32 	%p4, %r2, %r25;
	@%p4 bra 	$L__BB0_8;
	ld.global.f32 	%f14, [%rd2];
	fma.rn.f32 	%f15, %f14, %f1, 0f3F000000;
	tex.1d.v4.f32.f32 	{%f16, %f17, %f18, %f19}, [%rd3, {%f15}];
	cvt.f64.f32 	%fd9, %f14;
	cvt.f64.f32 	%fd10, %f15;
	add.f64 	%fd11, %fd10, 0dBFE0000000000000;
	cvt.f64.f32 	%fd12, %f16;
	st.local.f64 	[%rd1], %fd9;
	st.local.f64 	[%rd1+8], %fd11;
	st.local.f64 	[%rd1+16], %fd12;
	cvta.global.u64 	%rd15, %rd8;
	{ // callseq 2, 0
	.param .b64 param0;
	st.param.b64 	[param0], %rd15;
	.param .b64 param1;
	st.param.b64 	[param1], %rd6;
	.param .b32 retval0;
	call.uni (retval0), 
	vprintf, 
	(
	param0, 
	param1
	);
	ld.param.b32 	%r26, [retval0];
	} // callseq 2
$L__BB0_8:
	bar.sync 	0;
	add.s32 	%r28, %r65, 3;
	setp.ne.s32 	%p5, %r2, %r28;
	@%p5 bra 	$L__BB0_10;
	ld.global.f32 	%f20, [%rd2];
	fma.rn.f32 	%f21, %f20, %f1, 0f3F000000;
	tex.1d.v4.f32.f32 	{%f22, %f23, %f24, %f25}, [%rd3, {%f21}];
	cvt.f64.f32 	%fd13, %f20;
	cvt.f64.f32 	%fd14, %f21;
	add.f64 	%fd15, %fd14, 0dBFE0000000000000;
	cvt.f64.f32 	%fd16, %f22;
	st.local.f64 	[%rd1], %fd13;
	st.local.f64 	[%rd1+8], %fd15;
	st.local.f64 	[%rd1+16], %fd16;
	cvta.global.u64 	%rd18, %rd8;
	{ // callseq 3, 0
	.param .b64 param0;
	st.param.b64 	[param0], %rd18;
	.param .b64 param1;
	st.param.b64 	[param1], %rd6;
	.param .b32 retval0;
	call.uni (retval0), 
	vprintf, 
	(
	param0, 
	param1
	);
	ld.param.b32 	%r29, [retval0];
	} // callseq 3
$L__BB0_10:
	bar.sync 	0;
	add.s32 	%r31, %r65, 4;
	setp.ne.s32 	%p6, %r2, %r31;
	@%p6 bra 	$L__BB0_12;
	ld.global.f32 	%f26, [%rd2];
	fma.rn.f32 	%f27, %f26, %f1, 0f3F000000;
	tex.1d.v4.f32.f32 	{%f28, %f29, %f30, %f31}, [%rd3, {%f27}];
	cvt.f64.f32 	%fd17, %f26;
	cvt.f64.f32 	%fd18, %f27;
	add.f64 	%fd19, %fd18, 0dBFE0000000000000;
	cvt.f64.f32 	%fd20, %f28;
	st.local.f64 	[%rd1], %fd17;
	st.local.f64 	[%rd1+8], %fd19;
	st.local.f64 	[%rd1+16], %fd20;
	cvta.global.u64 	%rd21, %rd8;
	{ // callseq 4, 0
	.param .b64 param0;
	st.param.b64 	[param0], %rd21;
	.param .b64 param1;
	st.param.b64 	[param1], %rd6;
	.param .b32 retval0;
	call.uni (retval0), 
	vprintf, 
	(
	param0, 
	param1
	);
	ld.param.b32 	%r32, [retval0];
	} // callseq 4
$L__BB0_12:
	bar.sync 	0;
	add.s32 	%r34, %r65, 5;
	setp.ne.s32 	%p7, %r2, %r34;
	@%p7 bra 	$L__BB0_14;
	ld.global.f32 	%f32, [%rd2];
	fma.rn.f32 	%f33, %f32, %f1, 0f3F000000;
	tex.1d.v4.f32.f32 	{%f34, %f35, %f36, %f37}, [%rd3, {%f33}];
	cvt.f64.f32 	%fd21, %f32;
	cvt.f64.f32 	%fd22, %f33;
	add.f64 	%fd23, %fd22, 0dBFE0000000000000;
	cvt.f64.f32 	%fd24, %f34;
	st.local.f64 	[%rd1], %fd21;
	st.local.f64 	[%rd1+8], %fd23;
	st.local.f64 	[%rd1+16], %fd24;
	cvta.global.u64 	%rd24, %rd8;
	{ // callseq 5, 0
	.param .b64 param0;
	st.param.b64 	[param0], %rd24;
	.param .b64 param1;
	st.param.b64 	[param1], %rd6;
	.param .b32 retval0;
	call.uni (retval0), 
	vprintf, 
	(
	param0, 
	param1
	);
	ld.param.b32 	%r35, [retval0];
	} // callseq 5
$L__BB0_14:
	bar.sync 	0;
	add.s32 	%r37, %r65, 6;
	setp.ne.s32 	%p8, %r2, %r37;
	@%p8 bra 	$L__BB0_16;
	ld.global.f32 	%f38, [%rd2];
	fma.rn.f32 	%f39, %f38, %f1, 0f3F000000;
	tex.1d.v4.f32.f32 	{%f40, %f41, %f42, %f43}, [%rd3, {%f39}];
	cvt.f64.f32 	%fd25, %f38;
	cvt.f64.f32 	%fd26, %f39;
	add.f64 	%fd27, %fd26, 0dBFE0000000000000;
	cvt.f64.f32 	%fd28, %f40;
	st.local.f64 	[%rd1], %fd25;
	st.local.f64 	[%rd1+8], %fd27;
	st.local.f64 	[%rd1+16], %fd28;
	cvta.global.u64 	%rd27, %rd8;
	{ // callseq 6, 0
	.param .b64 param0;
	st.param.b64 	[param0], %rd27;
	.param .b64 param1;
	st.param.b64 	[param1], %rd6;
	.param .b32 retval0;
	call.uni (retval0), 
	vprintf, 
	(
	param0, 
	param1
	);
	ld.param.b32 	%r38, [retval0];
	} // callseq 6
$L__BB0_16:
	bar.sync 	0;
	add.s32 	%r40, %r65, 7;
	setp.ne.s32 	%p9, %r2, %r40;
	@%p9 bra 	$L__BB0_18;
	ld.global.f32 	%f44, [%rd2];
	fma.rn.f32 	%f45, %f44, %f1, 0f3F000000;
	tex.1d.v4.f32.f32 	{%f46, %f47, %f48, %f49}, [%rd3, {%f45}];
	cvt.f64.f32 	%fd29, %f44;
	cvt.f64.f32 	%fd30, %f45;
	add.f64 	%fd31, %fd30, 0dBFE0000000000000;
	cvt.f64.f32 	%fd32, %f46;
	st.local.f64 	[%rd1], %fd29;
	st.local.f64 	[%rd1+8], %fd31;
	st.local.f64 	[%rd1+16], %fd32;
	cvta.global.u64 	%rd30, %rd8;
	{ // callseq 7, 0
	.param .b64 param0;
	st.param.b64 	[param0], %rd30;
	.param .b64 param1;
	st.param.b64 	[param1], %rd6;
	.param .b32 retval0;
	call.uni (retval0), 
	vprintf, 
	(
	param0, 
	param1
	);
	ld.param.b32 	%r41, [retval0];
	} // callseq 7
$L__BB0_18:
	bar.sync 	0;
	add.s32 	%r65, %r65, 8;
	add.s32 	%r64, %r64, 8;
	setp.ne.s32 	%p10, %r65, %r67;
	@%p10 bra 	$L__BB0_2;
$L__BB0_19:
	setp.eq.s32 	%p11, %r3, 0;
	@%p11 bra 	$L__BB0_41;
	and.b32  	%r11, %r1, 3;
	setp.lt.u32 	%p12, %r3, 4;
	@%p12 bra 	$L__BB0_30;
	setp.ne.s32 	%p13, %r2, %r67;
	@%p13 bra 	$L__BB0_23;
	ld.global.f32 	%f50, [%rd2];
	fma.rn.f32 	%f51, %f50, %f1, 0f3F000000;
	tex.1d.v4.f32.f32 	{%f52, %f53, %f54, %f55}, [%rd3, {%f51}];
	cvt.f64.f32 	%fd33, %f50;
	cvt.f64.f32 	%fd34, %f51;
	add.f64 	%fd35, %fd34, 0dBFE0000000000000;
	cvt.f64.f32 	%fd36, %f52;
	st.local.f64 	[%rd1], %fd33;
	st.local.f64 	[%rd1+8], %fd35;
	st.local.f64 	[%rd1+16], %fd36;
	mov.u64 	%rd32, $str;
	cvta.global.u64 	%rd33, %rd32;
	{ // callseq 8, 0
	.param .b64 param0;
	st.param.b64 	[param0], %rd33;
	.param .b64 param1;
	st.param.b64 	[param1], %rd6;
	.param .b32 retval0;
	call.uni (retval0), 
	vprintf, 
	(
	param0, 
	param1
	);
	ld.param.b32 	%r43, [retval0];
	} // callseq 8
$L__BB0_23:
	bar.sync 	0;
	add.s32 	%r45, %r67, 1;
	setp.ne.s32 	%p14, %r2, %r45;
	@%p14 bra 	$L__BB0_25;
	ld.global.f32 	%f56, [%rd2];
	fma.rn.f32 	%f57, %f56, %f1, 0f3F000000;
	tex.1d.v4.f32.f32 	{%f58, %f59, %f60, %f61}, [%rd3, {%f57}];
	cvt.f64.f32 	%fd37, %f56;
	cvt.f64.f32 	%fd38, %f57;
	add.f64 	%fd39, %fd38, 0dBFE0000000000000;
	cvt.f64.f32 	%fd40, %f58;
	st.local.f64 	[%rd1], %fd37;
	st.local.f64 	[%rd1+8], %fd39;
	st.local.f64 	[%rd1+16], %fd40;
	mov.u64 	%rd35, $str;
	cvta.global.u64 	%rd36, %rd35;
	{ // callseq 9, 0
	.param .b64 param0;
	st.param.b64 	[param0], %rd36;
	.param .b64 param1;
	st.param.b64 	[param1], %rd6;
	.param .b32 retval0;
	call.uni (retval0), 
	vprintf, 
	(
	param0, 
	param1
	);
	ld.param.b32 	%r46, [retval0];
	} // callseq 9
$L__BB0_25:
	bar.sync 	0;
	add.s32 	%r48, %r67, 2;
	setp.ne.s32 	%p15, %r2, %r48;
	@%p15 bra 	$L__BB0_27;
	ld.global.f32 	%f62, [%rd2];
	fma.rn.f32 	%f63, %f62, %f1, 0f3F000000;
	tex.1d.v4.f32.f32 	{%f64, %f65, %f66, %f67}, [%rd3, {%f63}];
	cvt.f64.f32 	%fd41, %f62;
	cvt.f64.f32 	%fd42, %f63;
	add.f64 	%fd43, %fd42, 0dBFE0000000000000;
	cvt.f64.f32 	%fd44, %f64;
	st.local.f64 	[%rd1], %fd41;
	st.local.f64 	[%rd1+8], %fd43;
	st.local.f64 	[%rd1+16], %fd44;
	mov.u64 	%rd38, $str;
	cvta.global.u64 	%rd39, %rd38;
	{ // callseq 10, 0
	.param .b64 param0;
	st.param.b64 	[param0], %rd39;
	.param .b64 param1;
	st.param.b64 	[param1], %rd6;
	.param .b32 retval0;
	call.uni (retval0), 
	vprintf, 
	(
	param0, 
	param1
	);
	ld.param.b32 	%r49, [retval0];
	} // callseq 10
$L__BB0_27:
	bar.sync 	0;
	add.s32 	%r51, %r67, 3;
	setp.ne.s32 	%p16, %r2, %r51;
	@%p16 bra 	$L__BB0_29;
	ld.global.f32 	%f68, [%rd2];
	fma.rn.f32 	%f69, %f68, %f1, 0f3F000000;
	tex.1d.v4.f32.f32 	{%f70, %f71, %f72, %f73}, [%rd3, {%f69}];
	cvt.f64.f32 	%fd45, %f68;
	cvt.f64.f32 	%fd46, %f69;
	add.f64 	%fd47, %fd46, 0dBFE0000000000000;
	cvt.f64.f32 	%fd48, %f70;
	st.local.f64 	[%rd1], %fd45;
	st.local.f64 	[%rd1+8], %fd47;
	st.local.f64 	[%rd1+16], %fd48;
	mov.u64 	%rd41, $str;
	cvta.global.u64 	%rd42, %rd41;
	{ // callseq 11, 0
	.param .b64 param0;
	st.param.b64 	[param0], %rd42;
	.param .b64 param1;
	st.param.b64 	[param1], %rd6;
	.param .b32 retval0;
	call.uni (retval0), 
	vprintf, 
	(
	param0, 
	param1
	);
	ld.param.b32 	%r52, [retval0];
	} // callseq 11
$L__BB0_29:
	bar.sync 	0;
	add.s32 	%r67, %r67, 4;
$L__BB0_30:
	setp.eq.s32 	%p17, %r11, 0;
	@%p17 bra 	$L__BB0_41;
	setp.eq.s32 	%p18, %r11, 1;
	@%p18 bra 	$L__BB0_37;
	setp.ne.s32 	%p19, %r2, %r67;
	@%p19 bra 	$L__BB0_34;
	ld.global.f32 	%f74, [%rd2];
	fma.rn.f32 	%f75, %f74, %f1, 0f3F000000;
	tex.1d.v4.f32.f32 	{%f76, %f77, %f78, %f79}, [%rd3, {%f75}];
	cvt.f64.f32 	%fd49, %f74;
	cvt.f64.f32 	%fd50, %f75;
	add.f64 	%fd51, %fd50, 0dBFE0000000000000;
	cvt.f64.f32 	%fd52, %f76;
	st.local.f64 	[%rd1], %fd49;
	st.local.f64 	[%rd1+8], %fd51;
	st.local.f64 	[%rd1+16], %fd52;
	mov.u64 	%rd44, $str;
	cvta.global.u64 	%rd45, %rd44;
	{ // callseq 12, 0
	.param .b64 param0;
	st.param.b64 	[param0], %rd45;
	.param .b64 param1;
	st.param.b64 	[param1], %rd6;
	.param .b32 retval0;
	call.uni (retval0), 
	vprintf, 
	(
	param0, 
	param1
	);
	ld.param.b32 	%r54, [retval0];
	} // callseq 12
$L__BB0_34:
	bar.sync 	0;
	add.s32 	%r56, %r67, 1;
	setp.ne.s32 	%p20, %r2, %r56;
	@%p20 bra 	$L__BB0_36;
	ld.global.f32 	%f80, [%rd2];
	fma.rn.f32 	%f81, %f80, %f1, 0f3F000000;
	tex.1d.v4.f32.f32 	{%f82, %f83, %f84, %f85}, [%rd3, {%f81}];
	cvt.f64.f32 	%fd53, %f80;
	cvt.f64.f32 	%fd54, %f81;
	add.f64 	%fd55, %fd54, 0dBFE0000000000000;
	cvt.f64.f32 	%fd56, %f82;
	st.local.f64 	[%rd1], %fd53;
	st.local.f64 	[%rd1+8], %fd55;
	st.local.f64 	[%rd1+16], %fd56;
	mov.u64 	%rd47, $str;
	cvta.global.u64 	%rd48, %rd47;
	{ // callseq 13, 0
	.param .b64 param0;
	st.param.b64 	[param0], %rd48;
	.param .b64 param1;
	st.param.b64 	[param1], %rd6;
	.param .b32 retval0;
	call.uni (retval0), 
	vprintf, 
	(
	param0, 
	param1
	);
	ld.param.b32 	%r57, [retval0];
	} // callseq 13
$L__BB0_36:
	bar.sync 	0;
	add.s32 	%r67, %r67, 2;
$L__BB0_37:
	and.b32  	%r59, %r1, 1;
	setp.eq.b32 	%p21, %r59, 1;
	not.pred 	%p22, %p21;
	@%p22 bra 	$L__BB0_41;
	setp.ne.s32 	%p23, %r2, %r67;
	@%p23 bra 	$L__BB0_40;
	ld.global.f32 	%f86, [%rd2];
	fma.rn.f32 	%f87, %f86, %f1, 0f3F000000;
	tex.1d.v4.f32.f32 	{%f88, %f89, %f90, %f91}, [%rd3, {%f87}];
	cvt.f64.f32 	%fd57, %f86;
	cvt.f64.f32 	%fd58, %f87;
	add.f64 	%fd59, %fd58, 0dBFE0000000000000;
	cvt.f64.f32 	%fd60, %f88;
	st.local.f64 	[%rd1], %fd57;
	st.local.f64 	[%rd1+8], %fd59;
	st.local.f64 	[%rd1+16], %fd60;
	mov.u64 	%rd50, $str;
	cvta.global.u64 	%rd51, %rd50;
	{ // callseq 14, 0
	.param .b64 param0;
	st.param.b64 	[param0], %rd51;
	.param .b64 param1;
	st.param.b64 	[param1], %rd6;
	.param .b32 retval0;
	call.uni (retval0), 
	vprintf, 
	(
	param0, 
	param1
	);
	ld.param.b32 	%r60, [retval0];
	} // callseq 14
$L__BB0_40:
	bar.sync 	0;
$L__BB0_41:
	bar.sync 	0;
	setp.ne.s32 	%p24, %r2, 1;
	@%p24 bra 	$L__BB0_43;
	mov.u64 	%rd53, $str$1;
	cvta.global.u64 	%rd54, %rd53;
	{ // callseq 15, 0
	.param .b64 param0;
	st.param.b64 	[param0], %rd54;
	.param .b64 param1;
	st.param.b64 	[param1], 0;
	.param .b32 retval0;
	call.uni (retval0), 
	vprintf, 
	(
	param0, 
	param1
	);
	ld.param.b32 	%r62, [retval0];
	} // callseq 15
$L__BB0_43:
	ret;

}


// ===== COMPILED SASS (sm_100) =====

	.target	sm_100

	.elftype	@"ET_EXEC"


//--------------------- .note.nv.tkinfo           --------------------------
	.section	.note.nv.tkinfo,"",@"SHT_NOTE"
	.sectionflags	@"SHF_NOTE_NV_TKINFO"
	.tkinfo
        /*0018*/ 	.word	0x00000002
        /*0030*/ 	.string	""
        /*0030*/ 	.string	"ptxas"
        /*0030*/ 	.string	"Cuda compilation tools, release 13.0, V13.0.88"
        /*0030*/ 	.string	"Build cuda_13.0.r13.0/compiler.36424714_0"
        /*0030*/ 	.string	"-arch sm_100 -m 64 "



//--------------------- .note.nv.cuinfo           --------------------------
	.section	.note.nv.cuinfo,"",@"SHT_NOTE"
	.sectionflags	@"SHF_NOTE_NV_CUINFO"
        /*0018*/ 	.short	0x0002
        /*001a*/ 	.short	0x0064
        /*001c*/ 	.short	0x0082
	.zero		2


//--------------------- .nv.info                  --------------------------
	.section	.nv.info,"",@"SHT_CUDA_INFO"
	.align	4


	//----- nvinfo : EIATTR_REGCOUNT
	.align		4
        /*0000*/ 	.byte	0x04, 0x2f
        /*0002*/ 	.short	(.L_3 - .L_2)
	.align		4
.L_2:
        /*0004*/ 	.word	index@(_Z6kernelyiPf)
        /*0008*/ 	.word	0x0000001a


	//----- nvinfo : EIATTR_FRAME_SIZE
	.align		4
.L_3:
        /*000c*/ 	.byte	0x04, 0x11
        /*000e*/ 	.short	(.L_5 - .L_4)
	.align		4
.L_4:
        /*0010*/ 	.word	index@(_Z6kernelyiPf)
        /*0014*/ 	.word	0x00000018


	//----- nvinfo : EIATTR_MIN_STACK_SIZE
	.align		4
.L_5:
        /*0018*/ 	.byte	0x04, 0x12
        /*001a*/ 	.short	(.L_7 - .L_6)
	.align		4
.L_6:
        /*001c*/ 	.word	index@(_Z6kernelyiPf)
        /*0020*/ 	.word	0x00000018
.L_7:


//--------------------- .nv.compat                --------------------------
	.section	.nv.compat,"",@"SHT_CUDA_COMPAT_INFO"
	.align	4
        /*0000*/ 	.byte	0x02, 0x09, 0x00, 0x00, 0x02, 0x02, 0x02, 0x00, 0x02, 0x05, 0x05, 0x00, 0x03, 0x07, 0x01, 0x01
        /*0010*/ 	.byte	0x02, 0x03, 0x00, 0x00, 0x02, 0x06, 0x01, 0x00, 0x04, 0x0b, 0x08, 0x00, 0x01, 0x00, 0x00, 0x00
        /*0020*/ 	.byte	0x00, 0x00, 0x00, 0x00


//--------------------- .nv.info._Z6kernelyiPf    --------------------------
	.section	.nv.info._Z6kernelyiPf,"",@"SHT_CUDA_INFO"
	.sectionflags	@""
	.align	4


	//----- nvinfo : EIATTR_CUDA_API_VERSION
	.align		4
        /*0000*/ 	.byte	0x04, 0x37
        /*0002*/ 	.short	(.L_9 - .L_8)
.L_8:
        /*0004*/ 	.word	0x00000082


	//----- nvinfo : EIATTR_KPARAM_INFO
	.align		4
.L_9:
        /*0008*/ 	.byte	0x04, 0x17
        /*000a*/ 	.short	(.L_11 - .L_10)
.L_10:
        /*000c*/ 	.word	0x00000000
        /*0010*/ 	.short	0x0002
        /*0012*/ 	.short	0x0010
        /*0014*/ 	.byte	0x00, 0xf5, 0x21, 0x00


	//----- nvinfo : EIATTR_KPARAM_INFO
	.align		4
.L_11:
        /*0018*/ 	.byte	0x04, 0x17
        /*001a*/ 	.short	(.L_13 - .L_12)
.L_12:
        /*001c*/ 	.word	0x00000000
        /*0020*/ 	.short	0x0001
        /*0022*/ 	.short	0x0008
        /*0024*/ 	.byte	0x00, 0xf0, 0x11, 0x00


	//----- nvinfo : EIATTR_KPARAM_INFO
	.align		4
.L_13:
        /*0028*/ 	.byte	0x04, 0x17
        /*002a*/ 	.short	(.L_15 - .L_14)
.L_14:
        /*002c*/ 	.word	0x00000000
        /*0030*/ 	.short	0x0000
        /*0032*/ 	.short	0x0000
        /*0034*/ 	.byte	0x00, 0xf0, 0x21, 0x00


	//----- nvinfo : EIATTR_SPARSE_MMA_MASK
	.align		4
.L_15:
        /*0038*/ 	.byte	0x03, 0x50
        /*003a*/ 	.short	0x0000


	//----- nvinfo : EIATTR_MAXREG_COUNT
	.align		4
        /*003c*/ 	.byte	0x03, 0x1b
        /*003e*/ 	.short	0x00ff


	//----- nvinfo : EIATTR_NUM_BARRIERS
	.align		4
        /*0040*/ 	.byte	0x02, 0x4c
        /*0042*/ 	.byte	0x01
	.zero		1


	//----- nvinfo : EIATTR_EXTERNS
	.align		4
        /*0044*/ 	.byte	0x04, 0x0f
        /*0046*/ 	.short	(.L_17 - .L_16)


	//   ....[0]....
	.align		4
.L_16:
        /*0048*/ 	.word	index@(vprintf)


	//----- nvinfo : EIATTR_MERCURY_ISA_VERSION
	.align		4
.L_17:
        /*004c*/ 	.byte	0x03, 0x5f
        /*004e*/ 	.short	0x0101


	//----- nvinfo : EIATTR_VRC_CTA_INIT_COUNT
	.align		4
        /*0050*/ 	.byte	0x02, 0x4a
	.zero		1
	.zero		1


	//----- nvinfo : EIATTR_SYSCALL_OFFSETS
	.align		4
        /*0054*/ 	.byte	0x04, 0x46
        /*0056*/ 	.short	(.L_19 - .L_18)


	//   ....[0]....
.L_18:
        /*0058*/ 	.word	0x000002c0


	//   ....[1]....
        /*005c*/ 	.word	0x00000480


	//   ....[2]....
        /*0060*/ 	.word	0x00000640


	//   ....[3]....
        /*0064*/ 	.word	0x00000800


	//   ....[4]....
        /*0068*/ 	.word	0x000009c0


	//   ....[5]....
        /*006c*/ 	.word	0x00000b80


	//   ....[6]....
        /*0070*/ 	.word	0x00000d40


	//   ....[7]....
        /*0074*/ 	.word	0x00000f00


	//   ....[8]....
        /*0078*/ 	.word	0x00001150


	//   ....[9]....
        /*007c*/ 	.word	0x00001310


	//   ....[10]....
        /*0080*/ 	.word	0x000014d0


	//   ....[11]....
        /*0084*/ 	.word	0x00001690


	//   ....[12]....
        /*0088*/ 	.word	0x00001890


	//   ....[13]....
        /*008c*/ 	.word	0x00001a50


	//   ....[14]....
        /*0090*/ 	.word	0x00001c40


	//   ....[15]....
        /*0094*/ 	.word	0x00001d10


	//----- nvinfo : EIATTR_EXIT_INSTR_OFFSETS
	.align		4
.L_19:
        /*0098*/ 	.byte	0x04, 0x1c
        /*009a*/ 	.short	(.L_21 - .L_20)


	//   ....[0]....
.L_20:
        /*009c*/ 	.word	0x00001c90


	//   ....[1]....
        /*00a0*/ 	.word	0x00001d20


	//----- nvinfo : EIATTR_CRS_STACK_SIZE
	.align		4
.L_21:
        /*00a4*/ 	.byte	0x04, 0x1e
        /*00a6*/ 	.short	(.L_23 - .L_22)
.L_22:
        /*00a8*/ 	.word	0x00000000


	//----- nvinfo : EIATTR_CBANK_PARAM_SIZE
	.align		4
.L_23:
        /*00ac*/ 	.byte	0x03, 0x19
        /*00ae*/ 	.short	0x0018


	//----- nvinfo : EIATTR_PARAM_CBANK
	.align		4
        /*00b0*/ 	.byte	0x04, 0x0a
        /*00b2*/ 	.short	(.L_25 - .L_24)
	.align		4
.L_24:
        /*00b4*/ 	.word	index@(.nv.constant0._Z6kernelyiPf)
        /*00b8*/ 	.short	0x0380
        /*00ba*/ 	.short	0x0018


	//----- nvinfo : EIATTR_SW_WAR
	.align		4
.L_25:
        /*00bc*/ 	.byte	0x04, 0x36
        /*00be*/ 	.short	(.L_27 - .L_26)
.L_26:
        /*00c0*/ 	.word	0x00000008
.L_27:


//--------------------- .nv.callgraph             --------------------------
	.section	.nv.callgraph,"",@"SHT_CUDA_CALLGRAPH"
	.align	4
	.sectionentsize	8
	.align		4
        /*0000*/ 	.word	0x00000000
	.align		4
        /*0004*/ 	.word	0xffffffff
	.align		4
        /*0008*/ 	.word	index@(_Z6kernelyiPf)
	.align		4
        /*000c*/ 	.word	index@(vprintf)
	.align		4
        /*0010*/ 	.word	0x00000000
	.align		4
        /*0014*/ 	.word	0xfffffffe
	.align		4
        /*0018*/ 	.word	0x00000000
	.align		4
        /*001c*/ 	.word	0xfffffffd
	.align		4
        /*0020*/ 	.word	0x00000000
	.align		4
        /*0024*/ 	.word	0xfffffffc


//--------------------- .nv.constant4             --------------------------
	.section	.nv.constant4,"a",@progbits
	.align	8
	.align		8
.nv.constant4:
        /*0000*/ 	.dword	vprintf
	.align		8
        /*0008*/ 	.dword	$str
	.align		8
        /*0010*/ 	.dword	$str$1


//--------------------- .text._Z6kernelyiPf       --------------------------
	.section	.text._Z6kernelyiPf,"ax",@progbits
	.align	128
        .global         _Z6kernelyiPf
        .type           _Z6kernelyiPf,@function
        .size           _Z6kernelyiPf,(.L_x_22 - _Z6kernelyiPf)
        .other          _Z6kernelyiPf,@"STO_CUDA_ENTRY STV_DEFAULT"
_Z6kernelyiPf:
.text._Z6kernelyiPf:
[----:B------:R-:W0:Y:S01]  /*0000*/  LDC R1, c[0x0][0x37c] ;  /* 0x0000df00ff017b82 */ /* 0x000e220000000800 */
[----:B------:R-:W1:Y:S01]  /*0010*/  S2R R19, SR_TID.X ;  /* 0x0000000000137919 */ /* 0x000e620000002100 */
[----:B------:R-:W2:Y:S06]  /*0020*/  LDCU UR6, c[0x0][0x2fc] ;  /* 0x00005f80ff0677ac */ /* 0x000eac0008000800 */
[----:B------:R-:W1:Y:S01]  /*0030*/  LDC.64 R16, c[0x0][0x390] ;  /* 0x0000e400ff107b82 */ /* 0x000e620000000a00 */
[----:B0-----:R-:W-:Y:S01]  /*0040*/  VIADD R1, R1, 0xffffffe8 ;  /* 0xffffffe801017836 */ /* 0x001fe20000000000 */
[----:B------:R-:W0:Y:S01]  /*0050*/  LDCU UR40, c[0x0][0x360] ;  /* 0x00006c00ff2877ac */ /* 0x000e220008000800 */
[----:B------:R-:W3:Y:S01]  /*0060*/  LDCU UR4, c[0x0][0x388] ;  /* 0x00007100ff0477ac */ /* 0x000ee20008000800 */
[----:B------:R-:W4:Y:S01]  /*0070*/  LDCU UR5, c[0x0][0x2f8] ;  /* 0x00005f00ff0577ac */ /* 0x000f220008000800 */
[----:B------:R-:W1:Y:S01]  /*0080*/  LDCU.64 UR36, c[0x0][0x358] ;  /* 0x00006b00ff2477ac */ /* 0x000e620008000a00 */
[----:B------:R-:W-:Y:S01]  /*0090*/  UMOV UR38, URZ ;  /* 0x000000ff00267c82 */ /* 0x000fe20008000000 */
[----:B0-----:R-:W-:-:S02]  /*00a0*/  UISETP.GE.U32.AND UP0, UPT, UR40, 0x8, UPT ;  /* 0x000000082800788c */ /* 0x001fc4000bf06070 */
[----:B---3--:R-:W-:Y:S01]  /*00b0*/  UIADD3 UR4, UPT, UPT, UR4, -0x1, URZ ;  /* 0xffffffff04047890 */ /* 0x008fe2000fffe0ff */
[----:B----4-:R-:W-:Y:S01]  /*00c0*/  IADD3 R2, P0, PT, R1, UR5, RZ ;  /* 0x0000000501027c10 */ /* 0x010fe2000ff1e0ff */
[----:B-1----:R-:W-:-:S04]  /*00d0*/  IMAD.WIDE.U32 R16, R19, 0x4, R16 ;  /* 0x0000000413107825 */ /* 0x002fc800078e0010 */
[----:B------:R-:W-:Y:S01]  /*00e0*/  I2FP.F32.S32 R23, UR4 ;  /* 0x0000000400177c45 */ /* 0x000fe20008201400 */
[----:B--2---:R-:W-:Y:S01]  /*00f0*/  IMAD.X R18, RZ, RZ, UR6, P0 ;  /* 0x00000006ff127e24 */ /* 0x004fe200080e06ff */
[----:B------:R-:W-:Y:S06]  /*0100*/  BRA.U !UP0, `(.L_x_0) ;  /* 0x0000000d08987547 */ /* 0x000fec000b800000 */
[----:B------:R-:W-:Y:S01]  /*0110*/  IMAD.MOV R22, RZ, RZ, -R19 ;  /* 0x000000ffff167224 */ /* 0x000fe200078e0a13 */
[----:B------:R-:W-:Y:S01]  /*0120*/  ULOP3.LUT UR38, UR40, 0x7f8, URZ, 0xc0, !UPT ;  /* 0x000007f828267892 */ /* 0x000fe2000f8ec0ff */
[----:B------:R-:W-:-:S11]  /*0130*/  UMOV UR39, URZ ;  /* 0x000000ff00277c82 */ /* 0x000fd60008000000 */
.L_x_9:
[----:B------:R-:W-:-:S13]  /*0140*/  ISETP.NE.AND P0, PT, R22, RZ, PT ;  /* 0x000000ff1600720c */ /* 0x000fda0003f05270 */
[----:B------:R-:W-:Y:S05]  /*0150*/  @P0 BRA `(.L_x_1) ;  /* 0x00000000005c0947 */ /* 0x000fea0003800000 */
[----:B------:R-:W2:Y:S01]  /*0160*/  LDG.E R0, desc[UR36][R16.64] ;  /* 0x0000002410007981 */ /* 0x000ea2000c1e1900 */
[----:B------:R-:W0:Y:S01]  /*0170*/  LDCU UR4, c[0x0][0x380] ;  /* 0x00007000ff0477ac */ /* 0x000e220008000800 */
[----:B------:R-:W-:Y:S02]  /*0180*/  HFMA2 R3, -RZ, RZ, -3, 0 ;  /* 0xc2000000ff037431 */ /* 0x000fe400000001ff */
[----:B------:R-:W-:Y:S01]  /*0190*/  IMAD.MOV.U32 R7, RZ, RZ, RZ ;  /* 0x000000ffff077224 */ /* 0x000fe200078e00ff */
[----:B------:R-:W-:Y:S01]  /*01a0*/  UMOV UR5, URZ ;  /* 0x000000ff00057c82 */ /* 0x000fe20008000000 */
[----:B--2---:R-:W-:-:S04]  /*01b0*/  FFMA R6, R23, R0, 0.5 ;  /* 0x3f00000017067423 */ /* 0x004fc80000000000 */
[----:B0-----:R0:W5:Y:S01]  /*01c0*/  TEX.LL RZ, R3, R6, R3, UR4, 2D, 0x1 ;  /* 0x28ff040306037f60 */ /* 0x00116200089e01ff */
[----:B------:R-:W1:Y:S01]  /*01d0*/  F2F.F64.F32 R10, R6 ;  /* 0x00000006000a7310 */ /* 0x000e620000201800 */
[----:B------:R-:W-:-:S06]  /*01e0*/  MOV R14, 0x0 ;  /* 0x00000000000e7802 */ /* 0x000fcc0000000f00 */
[----:B------:R-:W2:Y:S01]  /*01f0*/  LDC.64 R14, c[0x4][R14] ;  /* 0x010000000e0e7b82 */ /* 0x000ea20000000a00 */
[----:B------:R-:W3:Y:S01]  /*0200*/  F2F.F64.F32 R8, R0 ;  /* 0x0000000000087310 */ /* 0x000ee20000201800 */
[----:B-1----:R-:W-:Y:S01]  /*0210*/  DADD R10, R10, -0.5 ;  /* 0xbfe000000a0a7429 */ /* 0x002fe20000000000 */
[----:B0-----:R-:W0:Y:S01]  /*0220*/  LDCU.64 UR4, c[0x4][0x8] ;  /* 0x01000100ff0477ac */ /* 0x001e220008000a00 */
[----:B------:R-:W-:Y:S02]  /*0230*/  IMAD.MOV.U32 R6, RZ, RZ, R2 ;  /* 0x000000ffff067224 */ /* 0x000fe400078e0002 */
[----:B------:R-:W-:-:S03]  /*0240*/  IMAD.MOV.U32 R7, RZ, RZ, R18 ;  /* 0x000000ffff077224 */ /* 0x000fc600078e0012 */
[----:B------:R1:W-:Y:S04]  /*0250*/  STL.64 [R1+0x8], R10 ;  /* 0x0000080a01007387 */ /* 0x0003e80000100a00 */
[----:B---3--:R1:W-:Y:S01]  /*0260*/  STL.64 [R1], R8 ;  /* 0x0000000801007387 */ /* 0x0083e20000100a00 */
[----:B0-----:R-:W-:Y:S01]  /*0270*/  IMAD.U32 R4, RZ, RZ, UR4 ;  /* 0x00000004ff047e24 */ /* 0x001fe2000f8e00ff */
[----:B------:R-:W-:Y:S01]  /*0280*/  MOV R5, UR5 ;  /* 0x0000000500057c02 */ /* 0x000fe20008000f00 */
[----:B-----5:R-:W0:Y:S02]  /*0290*/  F2F.F64.F32 R12, R3 ;  /* 0x00000003000c7310 */ /* 0x020e240000201800 */
[----:B0-2---:R1:W-:Y:S04]  /*02a0*/  STL.64 [R1+0x10], R12 ;  /* 0x0000100c01007387 */ /* 0x0053e80000100a00 */
[----:B------:R-:W-:-:S07]  /*02b0*/  LEPC R20, `(.L_x_1) ;  /* 0x000000001014794e */ /* 0x000fce0000000000 */
[----:B-1----:R-:W-:Y:S05]  /*02c0*/  CALL.ABS.NOINC R14 ;  /* 0x000000000e007343 */ /* 0x002fea0003c00000 */
.L_x_1:
[----:B------:R-:W-:Y:S05]  /*02d0*/  WARPSYNC.ALL ;  /* 0x0000000000007948 */ /* 0x000fea0003800000 */
[----:B------:R-:W-:Y:S01]  /*02e0*/  UIADD3 UR4, UPT, UPT, UR39, 0x1, URZ ;  /* 0x0000000127047890 */ /* 0x000fe2000fffe0ff */
[----:B------:R-:W-:Y:S05]  /*02f0*/  BAR.SYNC.DEFER_BLOCKING 0x0 ;  /* 0x0000000000007b1d */ /* 0x000fea0000010000 */
[----:B------:R-:W-:-:S13]  /*0300*/  ISETP.NE.AND P0, PT, R19, UR4, PT ;  /* 0x0000000413007c0c */ /* 0x000fda000bf05270 */
        /* <DEDUP_REMOVED lines=24> */
.L_x_2:
        /* <DEDUP_REMOVED lines=28> */
.L_x_3:
        /* <DEDUP_REMOVED lines=28> */
.L_x_4:
        /* <DEDUP_REMOVED lines=28> */
.L_x_5:
        /* <DEDUP_REMOVED lines=28> */
.L_x_6:
        /* <DEDUP_REMOVED lines=28> */
.L_x_7:
        /* <DEDUP_REMOVED lines=28> */
.L_x_8:
[----:B------:R-:W-:Y:S05]  /*0f10*/  WARPSYNC.ALL ;  /* 0x0000000000007948 */ /* 0x000fea0003800000 */
[----:B------:R-:W-:Y:S01]  /*0f20*/  BAR.SYNC.DEFER_BLOCKING 0x0 ;  /* 0x0000000000007b1d */ /* 0x000fe20000010000 */
[----:B------:R-:W-:Y:S01]  /*0f30*/  UIADD3 UR39, UPT, UPT, UR39, 0x8, URZ ;  /* 0x0000000827277890 */ /* 0x000fe2000fffe0ff */
[----:B------:R-:W-:-:S03]  /*0f40*/  IADD3 R22, PT, PT, R22, 0x8, RZ ;  /* 0x0000000816167810 */ /* 0x000fc60007ffe0ff */
[----:B------:R-:W-:-:S09]  /*0f50*/  UISETP.NE.AND UP0, UPT, UR39, UR38, UPT ;  /* 0x000000262700728c */ /* 0x000fd2000bf05270 */
[----:B------:R-:W-:Y:S05]  /*0f60*/  BRA.U UP0, `(.L_x_9) ;  /* 0xfffffff100747547 */ /* 0x000fea000b83ffff */
.L_x_0:
[----:B------:R-:W-:-:S04]  /*0f70*/  ULOP3.LUT UR4, UR40, 0x7, URZ, 0xc0, !UPT ;  /* 0x0000000728047892 */ /* 0x000fc8000f8ec0ff */
[----:B------:R-:W-:-:S09]  /*0f80*/  UISETP.NE.AND UP0, UPT, UR4, URZ, UPT ;  /* 0x000000ff0400728c */ /* 0x000fd2000bf05270 */
[----:B------:R-:W-:Y:S05]  /*0f90*/  BRA.U !UP0, `(.L_x_10) ;  /* 0x0000000d08347547 */ /* 0x000fea000b800000 */
[----:B------:R-:W-:Y:S02]  /*0fa0*/  UISETP.GE.U32.AND UP0, UPT, UR4, 0x4, UPT ;  /* 0x000000040400788c */ /* 0x000fe4000bf06070 */
[----:B------:R-:W-:-:S07]  /*0fb0*/  ULOP3.LUT UR39, UR40, 0x3, URZ, 0xc0, !UPT ;  /* 0x0000000328277892 */ /* 0x000fce000f8ec0ff */
[----:B------:R-:W-:Y:S05]  /*0fc0*/  BRA.U !UP0, `(.L_x_11) ;  /* 0x0000000508c07547 */ /* 0x000fea000b800000 */
[----:B------:R-:W-:-:S13]  /*0fd0*/  ISETP.NE.AND P0, PT, R19, UR38, PT ;  /* 0x0000002613007c0c */ /* 0x000fda000bf05270 */
[----:B------:R-:W-:Y:S05]  /*0fe0*/  @P0 BRA `(.L_x_12) ;  /* 0x00000000005c0947 */ /* 0x000fea0003800000 */
[----:B------:R-:W2:Y:S01]  /*0ff0*/  LDG.E R0, desc[UR36][R16.64] ;  /* 0x0000002410007981 */ /* 0x000ea2000c1e1900 */
[----:B------:R-:W0:Y:S01]  /*1000*/  LDCU UR4, c[0x0][0x380] ;  /* 0x00007000ff0477ac */ /* 0x000e220008000800 */
[----:B------:R-:W-:Y:S02]  /*1010*/  IMAD.MOV.U32 R3, RZ, RZ, -0x3e000000 ;  /* 0xc2000000ff037424 */ /* 0x000fe400078e00ff */
        /* <DEDUP_REMOVED lines=10> */
[----:B------:R-:W-:Y:S01]  /*10c0*/  IMAD.MOV.U32 R6, RZ, RZ, R2 ;  /* 0x000000ffff067224 */ /* 0x000fe200078e0002 */
[----:B------:R-:W-:-:S04]  /*10d0*/  MOV R7, R18 ;  /* 0x0000001200077202 */ /* 0x000fc80000000f00 */
[----:B------:R1:W-:Y:S04]  /*10e0*/  STL.64 [R1+0x8], R10 ;  /* 0x0000080a01007387 */ /* 0x0003e80000100a00 */
[----:B---3--:R1:W-:Y:S01]  /*10f0*/  STL.64 [R1], R8 ;  /* 0x0000000801007387 */ /* 0x0083e20000100a00 */
[----:B0-----:R-:W-:Y:S01]  /*1100*/  MOV R4, UR4 ;  /* 0x0000000400047c02 */ /* 0x001fe20008000f00 */
[----:B------:R-:W-:Y:S01]  /*1110*/  IMAD.U32 R5, RZ, RZ, UR5 ;  /* 0x00000005ff057e24 */ /* 0x000fe2000f8e00ff */
[----:B-----5:R-:W0:Y:S02]  /*1120*/  F2F.F64.F32 R12, R3 ;  /* 0x00000003000c7310 */ /* 0x020e240000201800 */
[----:B0-2---:R1:W-:Y:S04]  /*1130*/  STL.64 [R1+0x10], R12 ;  /* 0x0000100c01007387 */ /* 0x0053e80000100a00 */
[----:B------:R-:W-:-:S07]  /*1140*/  LEPC R20, `(.L_x_12) ;  /* 0x000000001014794e */ /* 0x000fce0000000000 */
[----:B-1----:R-:W-:Y:S05]  /*1150*/  CALL.ABS.NOINC R14 ;  /* 0x000000000e007343 */ /* 0x002fea0003c00000 */
.L_x_12:
[----:B------:R-:W-:Y:S05]  /*1160*/  WARPSYNC.ALL ;  /* 0x0000000000007948 */ /* 0x000fea0003800000 */
[----:B------:R-:W-:Y:S01]  /*1170*/  UIADD3 UR4, UPT, UPT, UR38, 0x1, URZ ;  /* 0x0000000126047890 */ /* 0x000fe2000fffe0ff */
[----:B------:R-:W-:Y:S05]  /*1180*/  BAR.SYNC.DEFER_BLOCKING 0x0 ;  /* 0x0000000000007b1d */ /* 0x000fea0000010000 */
        /* <DEDUP_REMOVED lines=25> */
.L_x_13:
        /* <DEDUP_REMOVED lines=28> */
.L_x_14:
        /* <DEDUP_REMOVED lines=28> */
.L_x_15:
[----:B------:R-:W-:Y:S05]  /*16a0*/  WARPSYNC.ALL ;  /* 0x0000000000007948 */ /* 0x000fea0003800000 */
[----:B------:R-:W-:Y:S01]  /*16b0*/  BAR.SYNC.DEFER_BLOCKING 0x0 ;  /* 0x0000000000007b1d */ /* 0x000fe20000010000 */
[----:B------:R-:W-:-:S12]  /*16c0*/  UIADD3 UR38, UPT, UPT, UR38, 0x4, URZ ;  /* 0x0000000426267890 */ /* 0x000fd8000fffe0ff */
.L_x_11:
[----:B------:R-:W-:-:S09]  /*16d0*/  UISETP.NE.AND UP0, UPT, UR39, URZ, UPT ;  /* 0x000000ff2700728c */ /* 0x000fd2000bf05270 */
[----:B------:R-:W-:Y:S05]  /*16e0*/  BRA.U !UP0, `(.L_x_10) ;  /* 0x0000000508607547 */ /* 0x000fea000b800000 */
[----:B------:R-:W-:-:S09]  /*16f0*/  UISETP.NE.AND UP0, UPT, UR39, 0x1, UPT ;  /* 0x000000012700788c */ /* 0x000fd2000bf05270 */
        /* <DEDUP_REMOVED lines=26> */
.L_x_17:
        /* <DEDUP_REMOVED lines=28> */
.L_x_18:
[----:B------:R-:W-:Y:S05]  /*1a60*/  WARPSYNC.ALL ;  /* 0x0000000000007948 */ /* 0x000fea0003800000 */
[----:B------:R-:W-:Y:S01]  /*1a70*/  BAR.SYNC.DEFER_BLOCKING 0x0 ;  /* 0x0000000000007b1d */ /* 0x000fe20000010000 */
[----:B------:R-:W-:-:S12]  /*1a80*/  UIADD3 UR38, UPT, UPT, UR38, 0x2, URZ ;  /* 0x0000000226267890 */ /* 0x000fd8000fffe0ff */
.L_x_16:
[----:B------:R-:W-:-:S04]  /*1a90*/  ULOP3.LUT UR4, UR40, 0x1, URZ, 0xc0, !UPT ;  /* 0x0000000128047892 */ /* 0x000fc8000f8ec0ff */
[----:B------:R-:W-:-:S09]  /*1aa0*/  UISETP.NE.U32.AND UP0, UPT, UR4, 0x1, UPT ;  /* 0x000000010400788c */ /* 0x000fd2000bf05070 */
[----:B------:R-:W-:Y:S05]  /*1ab0*/  BRA.U UP0, `(.L_x_10) ;  /* 0x00000001006c7547 */ /* 0x000fea000b800000 */
        /* <DEDUP_REMOVED lines=10> */
[----:B------:R-:W-:-:S04]  /*1b60*/  MOV R3, 0x0 ;  /* 0x0000000000037802 */ /* 0x000fc80000000f00 */
[----:B------:R2:W3:Y:S03]  /*1b70*/  LDC.64 R14, c[0x4][R3] ;  /* 0x01000000030e7b82 */ /* 0x0004e60000000a00 */
[----:B------:R-:W4:Y:S01]  /*1b80*/  F2F.F64.F32 R8, R16 ;  /* 0x0000001000087310 */ /* 0x000f220000201800 */
[----:B-1----:R-:W-:Y:S01]  /*1b90*/  DADD R10, R10, -0.5 ;  /* 0xbfe000000a0a7429 */ /* 0x002fe20000000000 */
[----:B0-----:R-:W0:Y:S01]  /*1ba0*/  LDCU.64 UR4, c[0x4][0x8] ;  /* 0x01000100ff0477ac */ /* 0x001e220008000a00 */
[----:B------:R-:W-:Y:S01]  /*1bb0*/  IMAD.MOV.U32 R6, RZ, RZ, R2 ;  /* 0x000000ffff067224 */ /* 0x000fe200078e0002 */
[----:B------:R-:W-:-:S04]  /*1bc0*/  MOV R7, R18 ;  /* 0x0000001200077202 */ /* 0x000fc80000000f00 */
[----:B------:R2:W-:Y:S04]  /*1bd0*/  STL.64 [R1+0x8], R10 ;  /* 0x0000080a01007387 */ /* 0x0005e80000100a00 */
[----:B----4-:R2:W-:Y:S01]  /*1be0*/  STL.64 [R1], R8 ;  /* 0x0000000801007387 */ /* 0x0105e20000100a00 */
[----:B0-----:R-:W-:Y:S01]  /*1bf0*/  MOV R4, UR4 ;  /* 0x0000000400047c02 */ /* 0x001fe20008000f00 */
[----:B------:R-:W-:Y:S01]  /*1c00*/  IMAD.U32 R5, RZ, RZ, UR5 ;  /* 0x00000005ff057e24 */ /* 0x000fe2000f8e00ff */
[----:B-----5:R-:W0:Y:S02]  /*1c10*/  F2F.F64.F32 R12, R0 ;  /* 0x00000000000c7310 */ /* 0x020e240000201800 */
[----:B0--3--:R2:W-:Y:S04]  /*1c20*/  STL.64 [R1+0x10], R12 ;  /* 0x0000100c01007387 */ /* 0x0095e80000100a00 */
[----:B------:R-:W-:-:S07]  /*1c30*/  LEPC R20, `(.L_x_19) ;  /* 0x000000001014794e */ /* 0x000fce0000000000 */
[----:B--2---:R-:W-:Y:S05]  /*1c40*/  CALL.ABS.NOINC R14 ;  /* 0x000000000e007343 */ /* 0x004fea0003c00000 */
.L_x_19:
[----:B------:R-:W-:Y:S05]  /*1c50*/  WARPSYNC.ALL ;  /* 0x0000000000007948 */ /* 0x000fea0003800000 */
[----:B------:R-:W-:Y:S06]  /*1c60*/  BAR.SYNC.DEFER_BLOCKING 0x0 ;  /* 0x0000000000007b1d */ /* 0x000fec0000010000 */
.L_x_10:
[----:B------:R-:W-:Y:S01]  /*1c70*/  BAR.SYNC.DEFER_BLOCKING 0x0 ;  /* 0x0000000000007b1d */ /* 0x000fe20000010000 */
[----:B------:R-:W-:-:S13]  /*1c80*/  ISETP.NE.AND P0, PT, R19, 0x1, PT ;  /* 0x000000011300780c */ /* 0x000fda0003f05270 */
[----:B------:R-:W-:Y:S05]  /*1c90*/  @P0 EXIT ;  /* 0x000000000000094d */ /* 0x000fea0003800000 */
[----:B------:R-:W-:Y:S01]  /*1ca0*/  MOV R0, 0x0 ;  /* 0x0000000000007802 */ /* 0x000fe20000000f00 */
[----:B------:R-:W0:Y:S01]  /*1cb0*/  LDCU.64 UR4, c[0x4][0x10] ;  /* 0x01000200ff0477ac */ /* 0x000e220008000a00 */
[----:B------:R-:W-:Y:S02]  /*1cc0*/  CS2R R6, SRZ ;  /* 0x0000000000067805 */ /* 0x000fe4000001ff00 */
[----:B------:R1:W2:Y:S01]  /*1cd0*/  LDC.64 R2, c[0x4][R0] ;  /* 0x0100000000027b82 */ /* 0x0002a20000000a00 */
[----:B0-----:R-:W-:Y:S01]  /*1ce0*/  IMAD.U32 R4, RZ, RZ, UR4 ;  /* 0x00000004ff047e24 */ /* 0x001fe2000f8e00ff */
[----:B-1----:R-:W-:-:S07]  /*1cf0*/  MOV R5, UR5 ;  /* 0x0000000500057c02 */ /* 0x002fce0008000f00 */
[----:B------:R-:W-:-:S07]  /*1d00*/  LEPC R20, `(.L_x_20) ;  /* 0x000000001014794e */ /* 0x000fce0000000000 */
[----:B--2---:R-:W-:Y:S05]  /*1d10*/  CALL.ABS.NOINC R2 ;  /* 0x0000000002007343 */ /* 0x004fea0003c00000 */
.L_x_20:
[----:B------:R-:W-:Y:S05]  /*1d20*/  EXIT ;  /* 0x000000000000794d */ /* 0x000fea0003800000 */
.L_x_21:
[----:B------:R-:W-:-:S00]  /*1d30*/  BRA `(.L_x_21) ;  /* 0xfffffffc00fc7947 */ /* 0x000fc0000383ffff */
[----:B------:R-:W-:-:S00]  /*1d40*/  NOP ;  /* 0x0000000000007918 */ /* 0x000fc00000000000 */
        /* <DEDUP_REMOVED lines=11> */
.L_x_22:


//--------------------- .nv.global.init           --------------------------
	.section	.nv.global.init,"aw",@progbits
.nv.global.init:
	.type		$str$1,@object
	.size		$str$1,($str - $str$1)
$str$1:
        /*0000*/ 	.byte	0x0a, 0x00
	.type		$str,@object
	.size		$str,(.L_0 - $str)
$str:
        /*0002*/ 	.byte	0x28, 0x25, 0x2e, 0x32, 0x66, 0x2c, 0x20, 0x25, 0x2e, 0x32, 0x66, 0x2c, 0x20, 0x25, 0x2e, 0x32
        /*0012*/ 	.byte	0x66, 0x29, 0x0a, 0x00
.L_0:


//--------------------- .nv.shared.reserved.0     --------------------------
	.section	.nv.shared.reserved.0,"aw",@nobits
	.weak		__nv_reservedSMEM_offset_0_alias
	.size		__nv_reservedSMEM_offset_0_alias, 0, 64
	.other		__nv_reservedSMEM_offset_0_alias,@"STO_CUDA_RESERVED_SHARED STV_DEFAULT"
__nv_reservedSMEM_offset_0_alias:
	.zero		0
	.zero		64


//--------------------- .nv.constant0._Z6kernelyiPf --------------------------
	.section	.nv.constant0._Z6kernelyiPf,"a",@progbits
	.sectionflags	@""
	.align	4
.nv.constant0._Z6kernelyiPf:
	.zero		920


//--------------------- SYMBOLS --------------------------

	.type		.nv.reservedSmem.offset0,@object
	.size		.nv.reservedSmem.offset0,0x4
	.type		vprintf,@function
